//
// Generated by NVIDIA NVVM Compiler
//
// Compiler Build ID: CL-36424714
// Cuda compilation tools, release 13.0, V13.0.88
// Based on NVVM 20.0.0
//

.version 9.0
.target sm_100
.address_size 64

	// .globl	_Z3addPiS_S_ii

.visible .entry _Z3addPiS_S_ii(
	.param .u64 .ptr .align 1 _Z3addPiS_S_ii_param_0,
	.param .u64 .ptr .align 1 _Z3addPiS_S_ii_param_1,
	.param .u64 .ptr .align 1 _Z3addPiS_S_ii_param_2,
	.param .u32 _Z3addPiS_S_ii_param_3,
	.param .u32 _Z3addPiS_S_ii_param_4
)
{
	.reg .pred 	%p<10>;
	.reg .b32 	%r<122>;
	.reg .b64 	%rd<26>;

	ld.param.u64 	%rd7, [_Z3addPiS_S_ii_param_0];
	ld.param.u64 	%rd8, [_Z3addPiS_S_ii_param_1];
	ld.param.u64 	%rd9, [_Z3addPiS_S_ii_param_2];
	ld.param.u32 	%r22, [_Z3addPiS_S_ii_param_3];
	ld.param.u32 	%r23, [_Z3addPiS_S_ii_param_4];
	cvta.to.global.u64 	%rd1, %rd9;
	cvta.to.global.u64 	%rd2, %rd8;
	cvta.to.global.u64 	%rd3, %rd7;
	setp.lt.s32 	%p1, %r23, 1;
	@%p1 bra 	$L__BB0_13;
	mov.u32 	%r25, %tid.x;
	mul.lo.s32 	%r1, %r22, %r25;
	and.b32  	%r2, %r23, 15;
	setp.lt.u32 	%p2, %r23, 16;
	mov.b32 	%r118, 0;
	@%p2 bra 	$L__BB0_4;
	and.b32  	%r118, %r23, 2147483632;
	neg.s32 	%r116, %r118;
	add.s64 	%rd4, %rd3, 32;
	add.s64 	%rd5, %rd2, 32;
	add.s64 	%rd6, %rd1, 32;
	mov.u32 	%r115, %r1;
$L__BB0_3:
	.pragma "nounroll";
	mul.wide.s32 	%rd10, %r115, 4;
	add.s64 	%rd11, %rd4, %rd10;
	add.s64 	%rd12, %rd5, %rd10;
	add.s64 	%rd13, %rd6, %rd10;
	ld.global.u32 	%r26, [%rd11+-32];
	ld.global.u32 	%r27, [%rd12+-32];
	add.s32 	%r28, %r27, %r26;
	st.global.u32 	[%rd13+-32], %r28;
	ld.global.u32 	%r29, [%rd11+-28];
	ld.global.u32 	%r30, [%rd12+-28];
	add.s32 	%r31, %r30, %r29;
	st.global.u32 	[%rd13+-28], %r31;
	ld.global.u32 	%r32, [%rd11+-24];
	ld.global.u32 	%r33, [%rd12+-24];
	add.s32 	%r34, %r33, %r32;
	st.global.u32 	[%rd13+-24], %r34;
	ld.global.u32 	%r35, [%rd11+-20];
	ld.global.u32 	%r36, [%rd12+-20];
	add.s32 	%r37, %r36, %r35;
	st.global.u32 	[%rd13+-20], %r37;
	ld.global.u32 	%r38, [%rd11+-16];
	ld.global.u32 	%r39, [%rd12+-16];
	add.s32 	%r40, %r39, %r38;
	st.global.u32 	[%rd13+-16], %r40;
	ld.global.u32 	%r41, [%rd11+-12];
	ld.global.u32 	%r42, [%rd12+-12];
	add.s32 	%r43, %r42, %r41;
	st.global.u32 	[%rd13+-12], %r43;
	ld.global.u32 	%r44, [%rd11+-8];
	ld.global.u32 	%r45, [%rd12+-8];
	add.s32 	%r46, %r45, %r44;
	st.global.u32 	[%rd13+-8], %r46;
	ld.global.u32 	%r47, [%rd11+-4];
	ld.global.u32 	%r48, [%rd12+-4];
	add.s32 	%r49, %r48, %r47;
	st.global.u32 	[%rd13+-4], %r49;
	ld.global.u32 	%r50, [%rd11];
	ld.global.u32 	%r51, [%rd12];
	add.s32 	%r52, %r51, %r50;
	st.global.u32 	[%rd13], %r52;
	ld.global.u32 	%r53, [%rd11+4];
	ld.global.u32 	%r54, [%rd12+4];
	add.s32 	%r55, %r54, %r53;
	st.global.u32 	[%rd13+4], %r55;
	ld.global.u32 	%r56, [%rd11+8];
	ld.global.u32 	%r57, [%rd12+8];
	add.s32 	%r58, %r57, %r56;
	st.global.u32 	[%rd13+8], %r58;
	ld.global.u32 	%r59, [%rd11+12];
	ld.global.u32 	%r60, [%rd12+12];
	add.s32 	%r61, %r60, %r59;
	st.global.u32 	[%rd13+12], %r61;
	ld.global.u32 	%r62, [%rd11+16];
	ld.global.u32 	%r63, [%rd12+16];
	add.s32 	%r64, %r63, %r62;
	st.global.u32 	[%rd13+16], %r64;
	ld.global.u32 	%r65, [%rd11+20];
	ld.global.u32 	%r66, [%rd12+20];
	add.s32 	%r67, %r66, %r65;
	st.global.u32 	[%rd13+20], %r67;
	ld.global.u32 	%r68, [%rd11+24];
	ld.global.u32 	%r69, [%rd12+24];
	add.s32 	%r70, %r69, %r68;
	st.global.u32 	[%rd13+24], %r70;
	ld.global.u32 	%r71, [%rd11+28];
	ld.global.u32 	%r72, [%rd12+28];
	add.s32 	%r73, %r72, %r71;
	st.global.u32 	[%rd13+28], %r73;
	add.s32 	%r116, %r116, 16;
	add.s32 	%r115, %r115, 16;
	setp.ne.s32 	%p3, %r116, 0;
	@%p3 bra 	$L__BB0_3;
$L__BB0_4:
	setp.eq.s32 	%p4, %r2, 0;
	@%p4 bra 	$L__BB0_13;
	and.b32  	%r10, %r23, 7;
	setp.lt.u32 	%p5, %r2, 8;
	@%p5 bra 	$L__BB0_7;
	add.s32 	%r74, %r118, %r1;
	mul.wide.s32 	%rd14, %r74, 4;
	add.s64 	%rd15, %rd3, %rd14;
	ld.global.u32 	%r75, [%rd15];
	add.s64 	%rd16, %rd2, %rd14;
	ld.global.u32 	%r76, [%rd16];
	add.s32 	%r77, %r76, %r75;
	add.s64 	%rd17, %rd1, %rd14;
	st.global.u32 	[%rd17], %r77;
	ld.global.u32 	%r78, [%rd15+4];
	ld.global.u32 	%r79, [%rd16+4];
	add.s32 	%r80, %r79, %r78;
	st.global.u32 	[%rd17+4], %r80;
	ld.global.u32 	%r81, [%rd15+8];
	ld.global.u32 	%r82, [%rd16+8];
	add.s32 	%r83, %r82, %r81;
	st.global.u32 	[%rd17+8], %r83;
	ld.global.u32 	%r84, [%rd15+12];
	ld.global.u32 	%r85, [%rd16+12];
	add.s32 	%r86, %r85, %r84;
	st.global.u32 	[%rd17+12], %r86;
	ld.global.u32 	%r87, [%rd15+16];
	ld.global.u32 	%r88, [%rd16+16];
	add.s32 	%r89, %r88, %r87;
	st.global.u32 	[%rd17+16], %r89;
	ld.global.u32 	%r90, [%rd15+20];
	ld.global.u32 	%r91, [%rd16+20];
	add.s32 	%r92, %r91, %r90;
	st.global.u32 	[%rd17+20], %r92;
	ld.global.u32 	%r93, [%rd15+24];
	ld.global.u32 	%r94, [%rd16+24];
	add.s32 	%r95, %r94, %r93;
	st.global.u32 	[%rd17+24], %r95;
	ld.global.u32 	%r96, [%rd15+28];
	ld.global.u32 	%r97, [%rd16+28];
	add.s32 	%r98, %r97, %r96;
	st.global.u32 	[%rd17+28], %r98;
	add.s32 	%r118, %r118, 8;
$L__BB0_7:
	setp.eq.s32 	%p6, %r10, 0;
	@%p6 bra 	$L__BB0_13;
	and.b32  	%r13, %r23, 3;
	setp.lt.u32 	%p7, %r10, 4;
	@%p7 bra 	$L__BB0_10;
	add.s32 	%r99, %r118, %r1;
	mul.wide.s32 	%rd18, %r99, 4;
	add.s64 	%rd19, %rd3, %rd18;
	ld.global.u32 	%r100, [%rd19];
	add.s64 	%rd20, %rd2, %rd18;
	ld.global.u32 	%r101, [%rd20];
	add.s32 	%r102, %r101, %r100;
	add.s64 	%rd21, %rd1, %rd18;
	st.global.u32 	[%rd21], %r102;
	ld.global.u32 	%r103, [%rd19+4];
	ld.global.u32 	%r104, [%rd20+4];
	add.s32 	%r105, %r104, %r103;
	st.global.u32 	[%rd21+4], %r105;
	ld.global.u32 	%r106, [%rd19+8];
	ld.global.u32 	%r107, [%rd20+8];
	add.s32 	%r108, %r107, %r106;
	st.global.u32 	[%rd21+8], %r108;
	ld.global.u32 	%r109, [%rd19+12];
	ld.global.u32 	%r110, [%rd20+12];
	add.s32 	%r111, %r110, %r109;
	st.global.u32 	[%rd21+12], %r111;
	add.s32 	%r118, %r118, 4;
$L__BB0_10:
	setp.eq.s32 	%p8, %r13, 0;
	@%p8 bra 	$L__BB0_13;
	add.s32 	%r121, %r118, %r1;
	neg.s32 	%r120, %r13;
$L__BB0_12:
	.pragma "nounroll";
	mul.wide.s32 	%rd22, %r121, 4;
	add.s64 	%rd23, %rd1, %rd22;
	add.s64 	%rd24, %rd2, %rd22;
	add.s64 	%rd25, %rd3, %rd22;
	ld.global.u32 	%r112, [%rd25];
	ld.global.u32 	%r113, [%rd24];
	add.s32 	%r114, %r113, %r112;
	st.global.u32 	[%rd23], %r114;
	add.s32 	%r121, %r121, 1;
	add.s32 	%r120, %r120, 1;
	setp.ne.s32 	%p9, %r120, 0;
	@%p9 bra 	$L__BB0_12;
$L__BB0_13:
	ret;

}


// ===== COMPILED SASS (sm_100) =====

	.target	sm_100

	.elftype	@"ET_EXEC"


//--------------------- .note.nv.tkinfo           --------------------------
	.section	.note.nv.tkinfo,"",@"SHT_NOTE"
	.sectionflags	@"SHF_NOTE_NV_TKINFO"
	.tkinfo
        /*0018*/ 	.word	0x00000002
        /*0030*/ 	.string	""
        /*0030*/ 	.string	"ptxas"
        /*0030*/ 	.string	"Cuda compilation tools, release 13.0, V13.0.88"
        /*0030*/ 	.string	"Build cuda_13.0.r13.0/compiler.36424714_0"
        /*0030*/ 	.string	"-arch sm_100 -m 64 "



//--------------------- .note.nv.cuinfo           --------------------------
	.section	.note.nv.cuinfo,"",@"SHT_NOTE"
	.sectionflags	@"SHF_NOTE_NV_CUINFO"
        /*0018*/ 	.short	0x0002
        /*001a*/ 	.short	0x0064
        /*001c*/ 	.short	0x0082
	.zero		2


//--------------------- .nv.info                  --------------------------
	.section	.nv.info,"",@"SHT_CUDA_INFO"
	.align	4


	//----- nvinfo : EIATTR_REGCOUNT
	.align		4
        /*0000*/ 	.byte	0x04, 0x2f
        /*0002*/ 	.short	(.L_1 - .L_0)
	.align		4
.L_0:
        /*0004*/ 	.word	index@(_Z3addPiS_S_ii)
        /*0008*/ 	.word	0x00000016


	//----- nvinfo : EIATTR_FRAME_SIZE
	.align		4
.L_1:
        /*000c*/ 	.byte	0x04, 0x11
        /*000e*/ 	.short	(.L_3 - .L_2)
	.align		4
.L_2:
        /*0010*/ 	.word	index@(_Z3addPiS_S_ii)
        /*0014*/ 	.word	0x00000000


	//----- nvinfo : EIATTR_MIN_STACK_SIZE
	.align		4
.L_3:
        /*0018*/ 	.byte	0x04, 0x12
        /*001a*/ 	.short	(.L_5 - .L_4)
	.align		4
.L_4:
        /*001c*/ 	.word	index@(_Z3addPiS_S_ii)
        /*0020*/ 	.word	0x00000000
.L_5:


//--------------------- .nv.compat                --------------------------
	.section	.nv.compat,"",@"SHT_CUDA_COMPAT_INFO"
	.align	4
        /*0000*/ 	.byte	0x02, 0x09, 0x00, 0x00, 0x02, 0x02, 0x01, 0x00, 0x02, 0x05, 0x05, 0x00, 0x03, 0x07, 0x01, 0x01
        /*0010*/ 	.byte	0x02, 0x03, 0x00, 0x00, 0x02, 0x06, 0x01, 0x00, 0x04, 0x0b, 0x08, 0x00, 0x09, 0x00, 0x00, 0x00
        /*0020*/ 	.byte	0x00, 0x00, 0x00, 0x00


//--------------------- .nv.info._Z3addPiS_S_ii   --------------------------
	.section	.nv.info._Z3addPiS_S_ii,"",@"SHT_CUDA_INFO"
	.sectionflags	@""
	.align	4


	//----- nvinfo : EIATTR_CUDA_API_VERSION
	.align		4
        /*0000*/ 	.byte	0x04, 0x37
        /*0002*/ 	.short	(.L_7 - .L_6)
.L_6:
        /*0004*/ 	.word	0x00000082


	//----- nvinfo : EIATTR_KPARAM_INFO
	.align		4
.L_7:
        /*0008*/ 	.byte	0x04, 0x17
        /*000a*/ 	.short	(.L_9 - .L_8)
.L_8:
        /*000c*/ 	.word	0x00000000
        /*0010*/ 	.short	0x0004
        /*0012*/ 	.short	0x001c
        /*0014*/ 	.byte	0x00, 0xf0, 0x11, 0x00


	//----- nvinfo : EIATTR_KPARAM_INFO
	.align		4
.L_9:
        /*0018*/ 	.byte	0x04, 0x17
        /*001a*/ 	.short	(.L_11 - .L_10)
.L_10:
        /*001c*/ 	.word	0x00000000
        /*0020*/ 	.short	0x0003
        /*0022*/ 	.short	0x0018
        /*0024*/ 	.byte	0x00, 0xf0, 0x11, 0x00


	//----- nvinfo : EIATTR_KPARAM_INFO
	.align		4
.L_11:
        /*0028*/ 	.byte	0x04, 0x17
        /*002a*/ 	.short	(.L_13 - .L_12)
.L_12:
        /*002c*/ 	.word	0x00000000
        /*0030*/ 	.short	0x0002
        /*0032*/ 	.short	0x0010
        /*0034*/ 	.byte	0x00, 0xf5, 0x21, 0x00


	//----- nvinfo : EIATTR_KPARAM_INFO
	.align		4
.L_13:
        /*0038*/ 	.byte	0x04, 0x17
        /*003a*/ 	.short	(.L_15 - .L_14)
.L_14:
        /*003c*/ 	.word	0x00000000
        /*0040*/ 	.short	0x0001
        /*0042*/ 	.short	0x0008
        /*0044*/ 	.byte	0x00, 0xf5, 0x21, 0x00


	//----- nvinfo : EIATTR_KPARAM_INFO
	.align		4
.L_15:
        /*0048*/ 	.byte	0x04, 0x17
        /*004a*/ 	.short	(.L_17 - .L_16)
.L_16:
        /*004c*/ 	.word	0x00000000
        /*0050*/ 	.short	0x0000
        /*0052*/ 	.short	0x0000
        /*0054*/ 	.byte	0x00, 0xf5, 0x21, 0x00


	//----- nvinfo : EIATTR_SPARSE_MMA_MASK
	.align		4
.L_17:
        /*0058*/ 	.byte	0x03, 0x50
        /*005a*/ 	.short	0x0000


	//----- nvinfo : EIATTR_MAXREG_COUNT
	.align		4
        /*005c*/ 	.byte	0x03, 0x1b
        /*005e*/ 	.short	0x00ff


	//----- nvinfo : EIATTR_MERCURY_ISA_VERSION
	.align		4
        /*0060*/ 	.byte	0x03, 0x5f
        /*0062*/ 	.short	0x0101


	//----- nvinfo : EIATTR_VRC_CTA_INIT_COUNT
	.align		4
        /*0064*/ 	.byte	0x02, 0x4a
	.zero		1
	.zero		1


	//----- nvinfo : EIATTR_EXIT_INSTR_OFFSETS
	.align		4
        /*0068*/ 	.byte	0x04, 0x1c
        /*006a*/ 	.short	(.L_19 - .L_18)


	//   ....[0]....
.L_18:
        /*006c*/ 	.word	0x00000030


	//   ....[1]....
        /*0070*/ 	.word	0x00000650


	//   ....[2]....
        /*0074*/ 	.word	0x00000920


	//   ....[3]....
        /*0078*/ 	.word	0x00000af0


	//   ....[4]....
        /*007c*/ 	.word	0x00000c00


	//----- nvinfo : EIATTR_CBANK_PARAM_SIZE
	.align		4
.L_19:
        /*0080*/ 	.byte	0x03, 0x19
        /*0082*/ 	.short	0x0020


	//----- nvinfo : EIATTR_PARAM_CBANK
	.align		4
        /*0084*/ 	.byte	0x04, 0x0a
        /*0086*/ 	.short	(.L_21 - .L_20)
	.align		4
.L_20:
        /*0088*/ 	.word	index@(.nv.constant0._Z3addPiS_S_ii)
        /*008c*/ 	.short	0x0380
        /*008e*/ 	.short	0x0020


	//----- nvinfo : EIATTR_SW_WAR
	.align		4
.L_21:
        /*0090*/ 	.byte	0x04, 0x36
        /*0092*/ 	.short	(.L_23 - .L_22)
.L_22:
        /*0094*/ 	.word	0x00000008
.L_23:


//--------------------- .nv.callgraph             --------------------------
	.section	.nv.callgraph,"",@"SHT_CUDA_CALLGRAPH"
	.align	4
	.sectionentsize	8
	.align		4
        /*0000*/ 	.word	0x00000000
	.align		4
        /*0004*/ 	.word	0xffffffff
	.align		4
        /*0008*/ 	.word	0x00000000
	.align		4
        /*000c*/ 	.word	0xfffffffe
	.align		4
        /*0010*/ 	.word	0x00000000
	.align		4
        /*0014*/ 	.word	0xfffffffd
	.align		4
        /*0018*/ 	.word	0x00000000
	.align		4
        /*001c*/ 	.word	0xfffffffc


//--------------------- .text._Z3addPiS_S_ii      --------------------------
	.section	.text._Z3addPiS_S_ii,"ax",@progbits
	.align	128
        .global         _Z3addPiS_S_ii
        .type           _Z3addPiS_S_ii,@function
        .size           _Z3addPiS_S_ii,(.L_x_6 - _Z3addPiS_S_ii)
        .other          _Z3addPiS_S_ii,@"STO_CUDA_ENTRY STV_DEFAULT"
_Z3addPiS_S_ii:
.text._Z3addPiS_S_ii:
[----:B------:R-:W-:Y:S08]  /*0000*/  LDC R1, c[0x0][0x37c] ;  /* 0x0000df00ff017b82 */ /* 0x000ff00000000800 */
[----:B------:R-:W0:Y:S02]  /*0010*/  LDC R2, c[0x0][0x39c] ;  /* 0x0000e700ff027b82 */ /* 0x000e240000000800 */
[----:B0-----:R-:W-:-:S13]  /*0020*/  ISETP.GE.AND P0, PT, R2, 0x1, PT ;  /* 0x000000010200780c */ /* 0x001fda0003f06270 */
[----:B------:R-:W-:Y:S05]  /*0030*/  @!P0 EXIT ;  /* 0x000000000000894d */ /* 0x000fea0003800000 */
[----:B------:R-:W0:Y:S01]  /*0040*/  S2R R3, SR_TID.X ;  /* 0x0000000000037919 */ /* 0x000e220000002100 */
[----:B------:R-:W0:Y:S01]  /*0050*/  LDCU UR4, c[0x0][0x398] ;  /* 0x00007300ff0477ac */ /* 0x000e220008000800 */
[C---:B------:R-:W-:Y:S01]  /*0060*/  ISETP.GE.U32.AND P1, PT, R2.reuse, 0x10, PT ;  /* 0x000000100200780c */ /* 0x040fe20003f26070 */
[----:B------:R-:W-:Y:S01]  /*0070*/  IMAD.MOV.U32 R0, RZ, RZ, RZ ;  /* 0x000000ffff007224 */ /* 0x000fe200078e00ff */
[----:B------:R-:W-:Y:S01]  /*0080*/  LOP3.LUT R14, R2, 0xf, RZ, 0xc0, !PT ;  /* 0x0000000f020e7812 */ /* 0x000fe200078ec0ff */
[----:B------:R-:W1:Y:S03]  /*0090*/  LDCU.64 UR12, c[0x0][0x358] ;  /* 0x00006b00ff0c77ac */ /* 0x000e660008000a00 */
[----:B------:R-:W-:Y:S01]  /*00a0*/  ISETP.NE.AND P0, PT, R14, RZ, PT ;  /* 0x000000ff0e00720c */ /* 0x000fe20003f05270 */
[----:B0-----:R-:W-:-:S06]  /*00b0*/  IMAD R3, R3, UR4, RZ ;  /* 0x0000000403037c24 */ /* 0x001fcc000f8e02ff */
[----:B-1----:R-:W-:Y:S06]  /*00c0*/  @!P1 BRA `(.L_x_0) ;  /* 0x0000000400609947 */ /* 0x002fec0003800000 */
[----:B------:R-:W0:Y:S01]  /*00d0*/  LDCU.128 UR4, c[0x0][0x380] ;  /* 0x00007000ff0477ac */ /* 0x000e220008000c00 */
[----:B------:R-:W-:Y:S01]  /*00e0*/  LOP3.LUT R0, R2, 0x7ffffff0, RZ, 0xc0, !PT ;  /* 0x7ffffff002007812 */ /* 0x000fe200078ec0ff */
[----:B------:R-:W-:Y:S01]  /*00f0*/  IMAD.MOV.U32 R10, RZ, RZ, R3 ;  /* 0x000000ffff0a7224 */ /* 0x000fe200078e0003 */
[----:B------:R-:W1:Y:S02]  /*0100*/  LDCU.64 UR10, c[0x0][0x390] ;  /* 0x00007200ff0a77ac */ /* 0x000e640008000a00 */
[----:B------:R-:W-:Y:S01]  /*0110*/  IADD3 R11, PT, PT, -R0, RZ, RZ ;  /* 0x000000ff000b7210 */ /* 0x000fe20007ffe1ff */
[----:B0-----:R-:W-:Y:S02]  /*0120*/  UIADD3 UR8, UP0, UPT, UR4, 0x20, URZ ;  /* 0x0000002004087890 */ /* 0x001fe4000ff1e0ff */
[----:B------:R-:W-:Y:S02]  /*0130*/  UIADD3 UR6, UP1, UPT, UR6, 0x20, URZ ;  /* 0x0000002006067890 */ /* 0x000fe4000ff3e0ff */
[----:B-1----:R-:W-:-:S02]  /*0140*/  UIADD3 UR4, UP2, UPT, UR10, 0x20, URZ ;  /* 0x000000200a047890 */ /* 0x002fc4000ff5e0ff */
[----:B------:R-:W-:Y:S02]  /*0150*/  UIADD3.X UR9, UPT, UPT, URZ, UR5, URZ, UP0, !UPT ;  /* 0x00000005ff097290 */ /* 0x000fe400087fe4ff */
[----:B------:R-:W-:Y:S02]  /*0160*/  UIADD3.X UR7, UPT, UPT, URZ, UR7, URZ, UP1, !UPT ;  /* 0x00000007ff077290 */ /* 0x000fe40008ffe4ff */
[----:B------:R-:W-:-:S12]  /*0170*/  UIADD3.X UR5, UPT, UPT, URZ, UR11, URZ, UP2, !UPT ;  /* 0x0000000bff057290 */ /* 0x000fd800097fe4ff */
.L_x_1:
[----:B------:R-:W-:Y:S01]  /*0180*/  MOV R5, UR9 ;  /* 0x0000000900057c02 */ /* 0x000fe20008000f00 */
[----:B------:R-:W-:Y:S01]  /*0190*/  IMAD.U32 R4, RZ, RZ, UR8 ;  /* 0x00000008ff047e24 */ /* 0x000fe2000f8e00ff */
[----:B------:R-:W-:Y:S01]  /*01a0*/  MOV R7, UR7 ;  /* 0x0000000700077c02 */ /* 0x000fe20008000f00 */
[----:B------:R-:W-:Y:S02]  /*01b0*/  IMAD.U32 R6, RZ, RZ, UR6 ;  /* 0x00000006ff067e24 */ /* 0x000fe4000f8e00ff */
[----:B------:R-:W-:-:S04]  /*01c0*/  IMAD.WIDE R4, R10, 0x4, R4 ;  /* 0x000000040a047825 */ /* 0x000fc800078e0204 */
[----:B------:R-:W-:Y:S01]  /*01d0*/  IMAD.WIDE R6, R10, 0x4, R6 ;  /* 0x000000040a067825 */ /* 0x000fe200078e0206 */
[----:B------:R-:W2:Y:S04]  /*01e0*/  LDG.E R12, desc[UR12][R4.64+-0x20] ;  /* 0xffffe00c040c7981 */ /* 0x000ea8000c1e1900 */
[----:B0-----:R-:W2:Y:S01]  /*01f0*/  LDG.E R13, desc[UR12][R6.64+-0x20] ;  /* 0xffffe00c060d7981 */ /* 0x001ea2000c1e1900 */
[----:B------:R-:W-:Y:S01]  /*0200*/  MOV R9, UR5 ;  /* 0x0000000500097c02 */ /* 0x000fe20008000f00 */
[----:B------:R-:W-:-:S04]  /*0210*/  IMAD.U32 R8, RZ, RZ, UR4 ;  /* 0x00000004ff087e24 */ /* 0x000fc8000f8e00ff */
[----:B------:R-:W-:-:S04]  /*0220*/  IMAD.WIDE R8, R10, 0x4, R8 ;  /* 0x000000040a087825 */ /* 0x000fc800078e0208 */
[----:B--2---:R-:W-:-:S05]  /*0230*/  IMAD.IADD R13, R12, 0x1, R13 ;  /* 0x000000010c0d7824 */ /* 0x004fca00078e020d */
[----:B------:R0:W-:Y:S04]  /*0240*/  STG.E desc[UR12][R8.64+-0x20], R13 ;  /* 0xffffe00d08007986 */ /* 0x0001e8000c10190c */
[----:B------:R-:W2:Y:S04]  /*0250*/  LDG.E R12, desc[UR12][R4.64+-0x1c] ;  /* 0xffffe40c040c7981 */ /* 0x000ea8000c1e1900 */
[----:B------:R-:W2:Y:S02]  /*0260*/  LDG.E R15, desc[UR12][R6.64+-0x1c] ;  /* 0xffffe40c060f7981 */ /* 0x000ea4000c1e1900 */
[----:B--2---:R-:W-:-:S05]  /*0270*/  IADD3 R15, PT, PT, R12, R15, RZ ;  /* 0x0000000f0c0f7210 */ /* 0x004fca0007ffe0ff */
[----:B------:R1:W-:Y:S04]  /*0280*/  STG.E desc[UR12][R8.64+-0x1c], R15 ;  /* 0xffffe40f08007986 */ /* 0x0003e8000c10190c */
[----:B------:R-:W2:Y:S04]  /*0290*/  LDG.E R12, desc[UR12][R4.64+-0x18] ;  /* 0xffffe80c040c7981 */ /* 0x000ea8000c1e1900 */
[----:B------:R-:W2:Y:S02]  /*02a0*/  LDG.E R17, desc[UR12][R6.64+-0x18] ;  /* 0xffffe80c06117981 */ /* 0x000ea4000c1e1900 */
[----:B--2---:R-:W-:-:S05]  /*02b0*/  IMAD.IADD R17, R12, 0x1, R17 ;  /* 0x000000010c117824 */ /* 0x004fca00078e0211 */
[----:B------:R2:W-:Y:S04]  /*02c0*/  STG.E desc[UR12][R8.64+-0x18], R17 ;  /* 0xffffe81108007986 */ /* 0x0005e8000c10190c */
[----:B------:R-:W3:Y:S04]  /*02d0*/  LDG.E R12, desc[UR12][R4.64+-0x14] ;  /* 0xffffec0c040c7981 */ /* 0x000ee8000c1e1900 */
[----:B------:R-:W3:Y:S02]  /*02e0*/  LDG.E R19, desc[UR12][R6.64+-0x14] ;  /* 0xffffec0c06137981 */ /* 0x000ee4000c1e1900 */
[----:B---3--:R-:W-:-:S05]  /*02f0*/  IADD3 R19, PT, PT, R12, R19, RZ ;  /* 0x000000130c137210 */ /* 0x008fca0007ffe0ff */
[----:B------:R3:W-:Y:S04]  /*0300*/  STG.E desc[UR12][R8.64+-0x14], R19 ;  /* 0xffffec1308007986 */ /* 0x0007e8000c10190c */
[----:B------:R-:W4:Y:S04]  /*0310*/  LDG.E R12, desc[UR12][R4.64+-0x10] ;  /* 0xfffff00c040c7981 */ /* 0x000f28000c1e1900 */
[----:B0-----:R-:W4:Y:S02]  /*0320*/  LDG.E R13, desc[UR12][R6.64+-0x10] ;  /* 0xfffff00c060d7981 */ /* 0x001f24000c1e1900 */
[----:B----4-:R-:W-:-:S05]  /*0330*/  IMAD.IADD R13, R12, 0x1, R13 ;  /* 0x000000010c0d7824 */ /* 0x010fca00078e020d */
[----:B------:R0:W-:Y:S04]  /*0340*/  STG.E desc[UR12][R8.64+-0x10], R13 ;  /* 0xfffff00d08007986 */ /* 0x0001e8000c10190c */
[----:B------:R-:W4:Y:S04]  /*0350*/  LDG.E R12, desc[UR12][R4.64+-0xc] ;  /* 0xfffff40c040c7981 */ /* 0x000f28000c1e1900 */
[----:B-1----:R-:W4:Y:S02]  /*0360*/  LDG.E R15, desc[UR12][R6.64+-0xc] ;  /* 0xfffff40c060f7981 */ /* 0x002f24000c1e1900 */
[----:B----4-:R-:W-:-:S05]  /*0370*/  IADD3 R15, PT, PT, R12, R15, RZ ;  /* 0x0000000f0c0f7210 */ /* 0x010fca0007ffe0ff */
[----:B------:R1:W-:Y:S04]  /*0380*/  STG.E desc[UR12][R8.64+-0xc], R15 ;  /* 0xfffff40f08007986 */ /* 0x0003e8000c10190c */
[----:B------:R-:W4:Y:S04]  /*0390*/  LDG.E R12, desc[UR12][R4.64+-0x8] ;  /* 0xfffff80c040c7981 */ /* 0x000f28000c1e1900 */
[----:B--2---:R-:W4:Y:S02]  /*03a0*/  LDG.E R17, desc[UR12][R6.64+-0x8] ;  /* 0xfffff80c06117981 */ /* 0x004f24000c1e1900 */
[----:B----4-:R-:W-:-:S05]  /*03b0*/  IMAD.IADD R17, R12, 0x1, R17 ;  /* 0x000000010c117824 */ /* 0x010fca00078e0211 */
[----:B------:R2:W-:Y:S04]  /*03c0*/  STG.E desc[UR12][R8.64+-0x8], R17 ;  /* 0xfffff81108007986 */ /* 0x0005e8000c10190c */
[----:B------:R-:W4:Y:S04]  /*03d0*/  LDG.E R12, desc[UR12][R4.64+-0x4] ;  /* 0xfffffc0c040c7981 */ /* 0x000f28000c1e1900 */
[----:B---3--:R-:W4:Y:S02]  /*03e0*/  LDG.E R19, desc[UR12][R6.64+-0x4] ;  /* 0xfffffc0c06137981 */ /* 0x008f24000c1e1900 */
[----:B----4-:R-:W-:-:S05]  /*03f0*/  IADD3 R19, PT, PT, R12, R19, RZ ;  /* 0x000000130c137210 */ /* 0x010fca0007ffe0ff */
        /* <DEDUP_REMOVED lines=26> */
[----:B--2---:R-:W4:Y:S01]  /*05a0*/  LDG.E R17, desc[UR12][R6.64+0x18] ;  /* 0x0000180c06117981 */ /* 0x004f22000c1e1900 */
[----:B------:R-:W-:Y:S02]  /*05b0*/  VIADD R11, R11, 0x10 ;  /* 0x000000100b0b7836 */ /* 0x000fe40000000000 */
[----:B----4-:R-:W-:-:S05]  /*05c0*/  IMAD.IADD R17, R12, 0x1, R17 ;  /* 0x000000010c117824 */ /* 0x010fca00078e0211 */
[----:B------:R0:W-:Y:S04]  /*05d0*/  STG.E desc[UR12][R8.64+0x18], R17 ;  /* 0x0000181108007986 */ /* 0x0001e8000c10190c */
[----:B------:R-:W2:Y:S04]  /*05e0*/  LDG.E R12, desc[UR12][R4.64+0x1c] ;  /* 0x00001c0c040c7981 */ /* 0x000ea8000c1e1900 */
[----:B---3--:R-:W2:Y:S01]  /*05f0*/  LDG.E R19, desc[UR12][R6.64+0x1c] ;  /* 0x00001c0c06137981 */ /* 0x008ea2000c1e1900 */
[----:B------:R-:W-:Y:S02]  /*0600*/  ISETP.NE.AND P1, PT, R11, RZ, PT ;  /* 0x000000ff0b00720c */ /* 0x000fe40003f25270 */
[----:B------:R-:W-:-:S02]  /*0610*/  IADD3 R10, PT, PT, R10, 0x10, RZ ;  /* 0x000000100a0a7810 */ /* 0x000fc40007ffe0ff */
[----:B--2---:R-:W-:-:S05]  /*0620*/  IADD3 R19, PT, PT, R12, R19, RZ ;  /* 0x000000130c137210 */ /* 0x004fca0007ffe0ff */
[----:B------:R0:W-:Y:S04]  /*0630*/  STG.E desc[UR12][R8.64+0x1c], R19 ;  /* 0x00001c1308007986 */ /* 0x0001e8000c10190c */
[----:B------:R-:W-:Y:S05]  /*0640*/  @P1 BRA `(.L_x_1) ;  /* 0xfffffff800cc1947 */ /* 0x000fea000383ffff */
.L_x_0:
[----:B------:R-:W-:Y:S05]  /*0650*/  @!P0 EXIT ;  /* 0x000000000000894d */ /* 0x000fea0003800000 */
[----:B------:R-:W-:Y:S02]  /*0660*/  ISETP.GE.U32.AND P0, PT, R14, 0x8, PT ;  /* 0x000000080e00780c */ /* 0x000fe40003f06070 */
[----:B------:R-:W-:-:S04]  /*0670*/  LOP3.LUT R12, R2, 0x7, RZ, 0xc0, !PT ;  /* 0x00000007020c7812 */ /* 0x000fc800078ec0ff */
[----:B------:R-:W-:-:S07]  /*0680*/  ISETP.NE.AND P1, PT, R12, RZ, PT ;  /* 0x000000ff0c00720c */ /* 0x000fce0003f25270 */
[----:B------:R-:W-:Y:S06]  /*0690*/  @!P0 BRA `(.L_x_2) ;  /* 0x0000000000a08947 */ /* 0x000fec0003800000 */
[----:B------:R-:W1:Y:S01]  /*06a0*/  LDC.64 R4, c[0x0][0x380] ;  /* 0x0000e000ff047b82 */ /* 0x000e620000000a00 */
[----:B------:R-:W-:-:S07]  /*06b0*/  IMAD.IADD R11, R3, 0x1, R0 ;  /* 0x00000001030b7824 */ /* 0x000fce00078e0200 */
[----:B------:R-:W2:Y:S08]  /*06c0*/  LDC.64 R6, c[0x0][0x388] ;  /* 0x0000e200ff067b82 */ /* 0x000eb00000000a00 */
[----:B0-----:R-:W0:Y:S01]  /*06d0*/  LDC.64 R8, c[0x0][0x390] ;  /* 0x0000e400ff087b82 */ /* 0x001e220000000a00 */
[----:B-1----:R-:W-:-:S05]  /*06e0*/  IMAD.WIDE R4, R11, 0x4, R4 ;  /* 0x000000040b047825 */ /* 0x002fca00078e0204 */
[----:B------:R-:W3:Y:S01]  /*06f0*/  LDG.E R10, desc[UR12][R4.64] ;  /* 0x0000000c040a7981 */ /* 0x000ee2000c1e1900 */
[----:B--2---:R-:W-:-:S05]  /*0700*/  IMAD.WIDE R6, R11, 0x4, R6 ;  /* 0x000000040b067825 */ /* 0x004fca00078e0206 */
[----:B------:R-:W3:Y:S01]  /*0710*/  LDG.E R13, desc[UR12][R6.64] ;  /* 0x0000000c060d7981 */ /* 0x000ee2000c1e1900 */
[----:B0-----:R-:W-:Y:S01]  /*0720*/  IMAD.WIDE R8, R11, 0x4, R8 ;  /* 0x000000040b087825 */ /* 0x001fe200078e0208 */
[----:B---3--:R-:W-:-:S05]  /*0730*/  IADD3 R13, PT, PT, R10, R13, RZ ;  /* 0x0000000d0a0d7210 */ /* 0x008fca0007ffe0ff */
[----:B------:R0:W-:Y:S04]  /*0740*/  STG.E desc[UR12][R8.64], R13 ;  /* 0x0000000d08007986 */ /* 0x0001e8000c10190c */
[----:B------:R-:W2:Y:S04]  /*0750*/  LDG.E R10, desc[UR12][R4.64+0x4] ;  /* 0x0000040c040a7981 */ /* 0x000ea8000c1e1900 */
[----:B------:R-:W2:Y:S02]  /*0760*/  LDG.E R11, desc[UR12][R6.64+0x4] ;  /* 0x0000040c060b7981 */ /* 0x000ea4000c1e1900 */
[----:B--2---:R-:W-:-:S05]  /*0770*/  IMAD.IADD R11, R10, 0x1, R11 ;  /* 0x000000010a0b7824 */ /* 0x004fca00078e020b */
[----:B------:R1:W-:Y:S04]  /*0780*/  STG.E desc[UR12][R8.64+0x4], R11 ;  /* 0x0000040b08007986 */ /* 0x0003e8000c10190c */
[----:B------:R-:W2:Y:S04]  /*0790*/  LDG.E R10, desc[UR12][R4.64+0x8] ;  /* 0x0000080c040a7981 */ /* 0x000ea8000c1e1900 */
[----:B------:R-:W2:Y:S02]  /*07a0*/  LDG.E R15, desc[UR12][R6.64+0x8] ;  /* 0x0000080c060f7981 */ /* 0x000ea4000c1e1900 */
[----:B--2---:R-:W-:-:S05]  /*07b0*/  IADD3 R15, PT, PT, R10, R15, RZ ;  /* 0x0000000f0a0f7210 */ /* 0x004fca0007ffe0ff */
[----:B------:R2:W-:Y:S04]  /*07c0*/  STG.E desc[UR12][R8.64+0x8], R15 ;  /* 0x0000080f08007986 */ /* 0x0005e8000c10190c */
[----:B------:R-:W3:Y:S04]  /*07d0*/  LDG.E R10, desc[UR12][R4.64+0xc] ;  /* 0x00000c0c040a7981 */ /* 0x000ee8000c1e1900 */
[----:B------:R-:W3:Y:S02]  /*07e0*/  LDG.E R17, desc[UR12][R6.64+0xc] ;  /* 0x00000c0c06117981 */ /* 0x000ee4000c1e1900 */
[----:B---3--:R-:W-:-:S05]  /*07f0*/  IMAD.IADD R17, R10, 0x1, R17 ;  /* 0x000000010a117824 */ /* 0x008fca00078e0211 */
[----:B------:R3:W-:Y:S04]  /*0800*/  STG.E desc[UR12][R8.64+0xc], R17 ;  /* 0x00000c1108007986 */ /* 0x0007e8000c10190c */
[----:B------:R-:W4:Y:S04]  /*0810*/  LDG.E R10, desc[UR12][R4.64+0x10] ;  /* 0x0000100c040a7981 */ /* 0x000f28000c1e1900 */
[----:B0-----:R-:W4:Y:S02]  /*0820*/  LDG.E R13, desc[UR12][R6.64+0x10] ;  /* 0x0000100c060d7981 */ /* 0x001f24000c1e1900 */
[----:B----4-:R-:W-:-:S05]  /*0830*/  IADD3 R13, PT, PT, R10, R13, RZ ;  /* 0x0000000d0a0d7210 */ /* 0x010fca0007ffe0ff */
[----:B------:R4:W-:Y:S04]  /*0840*/  STG.E desc[UR12][R8.64+0x10], R13 ;  /* 0x0000100d08007986 */ /* 0x0009e8000c10190c */
[----:B------:R-:W5:Y:S04]  /*0850*/  LDG.E R10, desc[UR12][R4.64+0x14] ;  /* 0x0000140c040a7981 */ /* 0x000f68000c1e1900 */
[----:B-1----:R-:W5:Y:S02]  /*0860*/  LDG.E R11, desc[UR12][R6.64+0x14] ;  /* 0x0000140c060b7981 */ /* 0x002f64000c1e1900 */
[----:B-----5:R-:W-:-:S05]  /*0870*/  IMAD.IADD R11, R10, 0x1, R11 ;  /* 0x000000010a0b7824 */ /* 0x020fca00078e020b */
[----:B------:R4:W-:Y:S04]  /*0880*/  STG.E desc[UR12][R8.64+0x14], R11 ;  /* 0x0000140b08007986 */ /* 0x0009e8000c10190c */
[----:B------:R-:W5:Y:S04]  /*0890*/  LDG.E R10, desc[UR12][R4.64+0x18] ;  /* 0x0000180c040a7981 */ /* 0x000f68000c1e1900 */
[----:B--2---:R-:W5:Y:S02]  /*08a0*/  LDG.E R15, desc[UR12][R6.64+0x18] ;  /* 0x0000180c060f7981 */ /* 0x004f64000c1e1900 */
[----:B-----5:R-:W-:-:S05]  /*08b0*/  IADD3 R15, PT, PT, R10, R15, RZ ;  /* 0x0000000f0a0f7210 */ /* 0x020fca0007ffe0ff */
[----:B------:R4:W-:Y:S04]  /*08c0*/  STG.E desc[UR12][R8.64+0x18], R15 ;  /* 0x0000180f08007986 */ /* 0x0009e8000c10190c */
[----:B------:R-:W2:Y:S04]  /*08d0*/  LDG.E R10, desc[UR12][R4.64+0x1c] ;  /* 0x00001c0c040a7981 */ /* 0x000ea8000c1e1900 */
[----:B---3--:R-:W2:Y:S01]  /*08e0*/  LDG.E R17, desc[UR12][R6.64+0x1c] ;  /* 0x00001c0c06117981 */ /* 0x008ea2000c1e1900 */
[----:B------:R-:W-:Y:S01]  /*08f0*/  IADD3 R0, PT, PT, R0, 0x8, RZ ;  /* 0x0000000800007810 */ /* 0x000fe20007ffe0ff */
[----:B--2---:R-:W-:-:S05]  /*0900*/  IMAD.IADD R17, R10, 0x1, R17 ;  /* 0x000000010a117824 */ /* 0x004fca00078e0211 */
[----:B------:R4:W-:Y:S02]  /*0910*/  STG.E desc[UR12][R8.64+0x1c], R17 ;  /* 0x00001c1108007986 */ /* 0x0009e4000c10190c */
.L_x_2:
[----:B------:R-:W-:Y:S05]  /*0920*/  @!P1 EXIT ;  /* 0x000000000000994d */ /* 0x000fea0003800000 */
[----:B------:R-:W-:Y:S02]  /*0930*/  ISETP.GE.U32.AND P0, PT, R12, 0x4, PT ;  /* 0x000000040c00780c */ /* 0x000fe40003f06070 */
[----:B------:R-:W-:-:S04]  /*0940*/  LOP3.LUT R2, R2, 0x3, RZ, 0xc0, !PT ;  /* 0x0000000302027812 */ /* 0x000fc800078ec0ff */
[----:B------:R-:W-:-:S07]  /*0950*/  ISETP.NE.AND P1, PT, R2, RZ, PT ;  /* 0x000000ff0200720c */ /* 0x000fce0003f25270 */
[----:B------:R-:W-:Y:S06]  /*0960*/  @!P0 BRA `(.L_x_3) ;  /* 0x0000000000608947 */ /* 0x000fec0003800000 */
[----:B------:R-:W1:Y:S01]  /*0970*/  LDC.64 R4, c[0x0][0x380] ;  /* 0x0000e000ff047b82 */ /* 0x000e620000000a00 */
[----:B0---4-:R-:W-:-:S07]  /*0980*/  IMAD.IADD R13, R3, 0x1, R0 ;  /* 0x00000001030d7824 */ /* 0x011fce00078e0200 */
[----:B------:R-:W0:Y:S08]  /*0990*/  LDC.64 R6, c[0x0][0x388] ;  /* 0x0000e200ff067b82 */ /* 0x000e300000000a00 */
[----:B------:R-:W2:Y:S01]  /*09a0*/  LDC.64 R8, c[0x0][0x390] ;  /* 0x0000e400ff087b82 */ /* 0x000ea20000000a00 */
[----:B-1----:R-:W-:-:S05]  /*09b0*/  IMAD.WIDE R4, R13, 0x4, R4 ;  /* 0x000000040d047825 */ /* 0x002fca00078e0204 */
[----:B------:R-:W3:Y:S01]  /*09c0*/  LDG.E R10, desc[UR12][R4.64] ;  /* 0x0000000c040a7981 */ /* 0x000ee2000c1e1900 */
[----:B0-----:R-:W-:-:S05]  /*09d0*/  IMAD.WIDE R6, R13, 0x4, R6 ;  /* 0x000000040d067825 */ /* 0x001fca00078e0206 */
[----:B------:R-:W3:Y:S01]  /*09e0*/  LDG.E R11, desc[UR12][R6.64] ;  /* 0x0000000c060b7981 */ /* 0x000ee2000c1e1900 */
[----:B--2---:R-:W-:Y:S01]  /*09f0*/  IMAD.WIDE R8, R13, 0x4, R8 ;  /* 0x000000040d087825 */ /* 0x004fe200078e0208 */
        /* <DEDUP_REMOVED lines=10> */
[----:B------:R-:W2:Y:S04]  /*0aa0*/  LDG.E R10, desc[UR12][R4.64+0xc] ;  /* 0x00000c0c040a7981 */ /* 0x000ea8000c1e1900 */
[----:B------:R-:W2:Y:S01]  /*0ab0*/  LDG.E R17, desc[UR12][R6.64+0xc] ;  /* 0x00000c0c06117981 */ /* 0x000ea2000c1e1900 */
[----:B------:R-:W-:Y:S01]  /*0ac0*/  IADD3 R0, PT, PT, R0, 0x4, RZ ;  /* 0x0000000400007810 */ /* 0x000fe20007ffe0ff */
[----:B--2---:R-:W-:-:S05]  /*0ad0*/  IMAD.IADD R17, R10, 0x1, R17 ;  /* 0x000000010a117824 */ /* 0x004fca00078e0211 */
[----:B------:R1:W-:Y:S02]  /*0ae0*/  STG.E desc[UR12][R8.64+0xc], R17 ;  /* 0x00000c1108007986 */ /* 0x0003e4000c10190c */
.L_x_3:
[----:B------:R-:W-:Y:S05]  /*0af0*/  @!P1 EXIT ;  /* 0x000000000000994d */ /* 0x000fea0003800000 */
[----:B01--4-:R-:W0:Y:S01]  /*0b00*/  LDC.64 R8, c[0x0][0x390] ;  /* 0x0000e400ff087b82 */ /* 0x013e220000000a00 */
[----:B------:R-:W-:Y:S01]  /*0b10*/  IMAD.IADD R15, R3, 0x1, R0 ;  /* 0x00000001030f7824 */ /* 0x000fe200078e0200 */
[----:B------:R-:W-:-:S06]  /*0b20*/  IADD3 R0, PT, PT, -R2, RZ, RZ ;  /* 0x000000ff02007210 */ /* 0x000fcc0007ffe1ff */
[----:B------:R-:W1:Y:S08]  /*0b30*/  LDC.64 R12, c[0x0][0x380] ;  /* 0x0000e000ff0c7b82 */ /* 0x000e700000000a00 */
[----:B------:R-:W2:Y:S02]  /*0b40*/  LDC.64 R10, c[0x0][0x388] ;  /* 0x0000e200ff0a7b82 */ /* 0x000ea40000000a00 */
.L_x_4:
[----:B--2---:R-:W-:-:S04]  /*0b50*/  IMAD.WIDE R4, R15, 0x4, R10 ;  /* 0x000000040f047825 */ /* 0x004fc800078e020a */
[C---:B-1----:R-:W-:Y:S02]  /*0b60*/  IMAD.WIDE R6, R15.reuse, 0x4, R12 ;  /* 0x000000040f067825 */ /* 0x042fe400078e020c */
[----:B------:R-:W2:Y:S04]  /*0b70*/  LDG.E R5, desc[UR12][R4.64] ;  /* 0x0000000c04057981 */ /* 0x000ea8000c1e1900 */
[----:B------:R-:W2:Y:S01]  /*0b80*/  LDG.E R6, desc[UR12][R6.64] ;  /* 0x0000000c06067981 */ /* 0x000ea2000c1e1900 */
[----:B------:R-:W-:Y:S01]  /*0b90*/  IADD3 R0, PT, PT, R0, 0x1, RZ ;  /* 0x0000000100007810 */ /* 0x000fe20007ffe0ff */
[C---:B0--3--:R-:W-:Y:S01]  /*0ba0*/  IMAD.WIDE R2, R15.reuse, 0x4, R8 ;  /* 0x000000040f027825 */ /* 0x049fe200078e0208 */
[----:B------:R-:W-:Y:S02]  /*0bb0*/  IADD3 R15, PT, PT, R15, 0x1, RZ ;  /* 0x000000010f0f7810 */ /* 0x000fe40007ffe0ff */
[----:B------:R-:W-:Y:S01]  /*0bc0*/  ISETP.NE.AND P0, PT, R0, RZ, PT ;  /* 0x000000ff0000720c */ /* 0x000fe20003f05270 */
[----:B--2---:R-:W-:-:S05]  /*0bd0*/  IMAD.IADD R17, R6, 0x1, R5 ;  /* 0x0000000106117824 */ /* 0x004fca00078e0205 */
[----:B------:R3:W-:Y:S07]  /*0be0*/  STG.E desc[UR12][R2.64], R17 ;  /* 0x0000001102007986 */ /* 0x0007ee000c10190c */
[----:B------:R-:W-:Y:S05]  /*0bf0*/  @P0 BRA `(.L_x_4) ;  /* 0xfffffffc00d40947 */ /* 0x000fea000383ffff */
[----:B------:R-:W-:Y:S05]  /*0c00*/  EXIT ;  /* 0x000000000000794d */ /* 0x000fea0003800000 */
.L_x_5:
[----:B------:R-:W-:-:S00]  /*0c10*/  BRA `(.L_x_5) ;  /* 0xfffffffc00fc7947 */ /* 0x000fc0000383ffff */
[----:B------:R-:W-:-:S00]  /*0c20*/  NOP ;  /* 0x0000000000007918 */ /* 0x000fc00000000000 */
        /* <DEDUP_REMOVED lines=13> */
.L_x_6:


//--------------------- .nv.shared.reserved.0     --------------------------
	.section	.nv.shared.reserved.0,"aw",@nobits
	.weak		__nv_reservedSMEM_offset_0_alias
	.size		__nv_reservedSMEM_offset_0_alias, 0, 64
	.other		__nv_reservedSMEM_offset_0_alias,@"STO_CUDA_RESERVED_SHARED STV_DEFAULT"
__nv_reservedSMEM_offset_0_alias:
	.zero		0
	.zero		64


//--------------------- .nv.constant0._Z3addPiS_S_ii --------------------------
	.section	.nv.constant0._Z3addPiS_S_ii,"a",@progbits
	.sectionflags	@""
	.align	4
.nv.constant0._Z3addPiS_S_ii:
	.zero		928


//--------------------- SYMBOLS --------------------------

	.type		.nv.reservedSmem.offset0,@object
	.size		.nv.reservedSmem.offset0,0x4
